	.headerflags	@"EF_CUDA_TEXMODE_UNIFIED EF_CUDA_64BIT_ADDRESS EF_CUDA_ACCELERATORS EF_CUDA_SM90 EF_CUDA_VIRTUAL_SM(EF_CUDA_SM90)"
	.elftype	@"ET_EXEC"


//--------------------- .nv.info                  --------------------------
	.section	.nv.info,"",@"SHT_CUDA_INFO"
	.align	4


	//----- nvinfo : EIATTR_REGCOUNT
	.align		4
        /*0000*/ 	.byte	0x04, 0x2f
        /*0002*/ 	.short	(.L_2 - .L_1)
	.align		4
.L_1:
        /*0004*/ 	.word	index@(triton_poi_fused_add_copy_div_mul_remainder_4)
        /*0008*/ 	.word	0x00000014


	//----- nvinfo : EIATTR_MIN_STACK_SIZE
	.align		4
.L_2:
        /*000c*/ 	.byte	0x04, 0x12
        /*000e*/ 	.short	(.L_4 - .L_3)
	.align		4
.L_3:
        /*0010*/ 	.word	index@(triton_poi_fused_add_copy_div_mul_remainder_4)
        /*0014*/ 	.word	0x00000000


	//----- nvinfo : EIATTR_FRAME_SIZE
	.align		4
.L_4:
        /*0018*/ 	.byte	0x04, 0x11
        /*001a*/ 	.short	(.L_6 - .L_5)
	.align		4
.L_5:
        /*001c*/ 	.word	index@(triton_poi_fused_add_copy_div_mul_remainder_4)
        /*0020*/ 	.word	0x00000000


	//----- nvinfo : EIATTR_MIN_STACK_SIZE
	.align		4
.L_6:
        /*0024*/ 	.byte	0x04, 0x12
        /*0026*/ 	.short	(.L_8 - .L_7)
	.align		4
.L_7:
        /*0028*/ 	.word	index@(triton_poi_fused_add_copy_div_mul_remainder_4)
        /*002c*/ 	.word	0x00000000
.L_8:


//--------------------- .nv.info.triton_poi_fused_add_copy_div_mul_remainder_4 --------------------------
	.section	.nv.info.triton_poi_fused_add_copy_div_mul_remainder_4,"",@"SHT_CUDA_INFO"
	.sectionflags	@""
	.align	4


	//----- nvinfo : EIATTR_CUDA_API_VERSION
	.align		4
        /*0000*/ 	.byte	0x04, 0x37
        /*0002*/ 	.short	(.L_10 - .L_9)
.L_9:
        /*0004*/ 	.word	0x0000007c


	//----- nvinfo : EIATTR_KPARAM_INFO
	.align		4
.L_10:
        /*0008*/ 	.byte	0x04, 0x17
        /*000a*/ 	.short	(.L_12 - .L_11)
.L_11:
        /*000c*/ 	.word	0x00000000
        /*0010*/ 	.short	0x0004
        /*0012*/ 	.short	0x0020
        /*0014*/ 	.byte	0x00, 0xf0, 0x11, 0x00


	//----- nvinfo : EIATTR_KPARAM_INFO
	.align		4
.L_12:
        /*0018*/ 	.byte	0x04, 0x17
        /*001a*/ 	.short	(.L_14 - .L_13)
.L_13:
        /*001c*/ 	.word	0x00000000
        /*0020*/ 	.short	0x0003
        /*0022*/ 	.short	0x0018
        /*0024*/ 	.byte	0x00, 0xf4, 0x21, 0x00


	//----- nvinfo : EIATTR_KPARAM_INFO
	.align		4
.L_14:
        /*0028*/ 	.byte	0x04, 0x17
        /*002a*/ 	.short	(.L_16 - .L_15)
.L_15:
        /*002c*/ 	.word	0x00000000
        /*0030*/ 	.short	0x0002
        /*0032*/ 	.short	0x0010
        /*0034*/ 	.byte	0x00, 0xf4, 0x21, 0x00


	//----- nvinfo : EIATTR_KPARAM_INFO
	.align		4
.L_16:
        /*0038*/ 	.byte	0x04, 0x17
        /*003a*/ 	.short	(.L_18 - .L_17)
.L_17:
        /*003c*/ 	.word	0x00000000
        /*0040*/ 	.short	0x0001
        /*0042*/ 	.short	0x0008
        /*0044*/ 	.byte	0x00, 0xf4, 0x21, 0x00


	//----- nvinfo : EIATTR_KPARAM_INFO
	.align		4
.L_18:
        /*0048*/ 	.byte	0x04, 0x17
        /*004a*/ 	.short	(.L_20 - .L_19)
.L_19:
        /*004c*/ 	.word	0x00000000
        /*0050*/ 	.short	0x0000
        /*0052*/ 	.short	0x0000
        /*0054*/ 	.byte	0x00, 0xf4, 0x21, 0x00


	//----- nvinfo : EIATTR_SPARSE_MMA_MASK
	.align		4
.L_20:
        /*0058*/ 	.byte	0x03, 0x50
        /*005a*/ 	.short	0x0000


	//----- nvinfo : EIATTR_MAXREG_COUNT
	.align		4
        /*005c*/ 	.byte	0x03, 0x1b
        /*005e*/ 	.short	0x00ff


	//----- nvinfo : EIATTR_EXIT_INSTR_OFFSETS
	.align		4
        /*0060*/ 	.byte	0x04, 0x1c
        /*0062*/ 	.short	(.L_22 - .L_21)


	//   ....[0]....
.L_21:
        /*0064*/ 	.word	0x00000310


	//   ....[1]....
        /*0068*/ 	.word	0x00000330


	//----- nvinfo : EIATTR_REQNTID
	.align		4
.L_22:
        /*006c*/ 	.byte	0x04, 0x10
        /*006e*/ 	.short	(.L_24 - .L_23)
.L_23:
        /*0070*/ 	.word	0x00000080
        /*0074*/ 	.word	0x00000001
        /*0078*/ 	.word	0x00000001


	//----- nvinfo : EIATTR_CBANK_PARAM_SIZE
	.align		4
.L_24:
        /*007c*/ 	.byte	0x03, 0x19
        /*007e*/ 	.short	0x0024


	//----- nvinfo : EIATTR_PARAM_CBANK
	.align		4
        /*0080*/ 	.byte	0x04, 0x0a
        /*0082*/ 	.short	(.L_26 - .L_25)
	.align		4
.L_25:
        /*0084*/ 	.word	index@(.nv.constant0.triton_poi_fused_add_copy_div_mul_remainder_4)
        /*0088*/ 	.short	0x0210
        /*008a*/ 	.short	0x0024


	//----- nvinfo : EIATTR_SW_WAR
	.align		4
.L_26:
        /*008c*/ 	.byte	0x04, 0x36
        /*008e*/ 	.short	(.L_28 - .L_27)
.L_27:
        /*0090*/ 	.word	0x00000008
.L_28:


//--------------------- .nv.callgraph             --------------------------
	.section	.nv.callgraph,"",@"SHT_CUDA_CALLGRAPH"
	.align	4
	.sectionentsize	8
	.align		4
        /*0000*/ 	.word	0x00000000
	.align		4
        /*0004*/ 	.word	0xffffffff
	.align		4
        /*0008*/ 	.word	0x00000000
	.align		4
        /*000c*/ 	.word	0xfffffffe
	.align		4
        /*0010*/ 	.word	0x00000000
	.align		4
        /*0014*/ 	.word	0xfffffffd
	.align		4
        /*0018*/ 	.word	0x00000000
	.align		4
        /*001c*/ 	.word	0xfffffffc


//--------------------- .nv.constant4             --------------------------
	.section	.nv.constant4,"a",@progbits
	.align	8
	.align		8
.nv.constant4:
        /*0000*/ 	.dword	_$_str


//--------------------- .text.triton_poi_fused_add_copy_div_mul_remainder_4 --------------------------
	.section	.text.triton_poi_fused_add_copy_div_mul_remainder_4,"ax",@progbits
	.align	128
        .global         triton_poi_fused_add_copy_div_mul_remainder_4
        .type           triton_poi_fused_add_copy_div_mul_remainder_4,@function
        .size           triton_poi_fused_add_copy_div_mul_remainder_4,(.L_x_1 - triton_poi_fused_add_copy_div_mul_remainder_4)
        .other          triton_poi_fused_add_copy_div_mul_remainder_4,@"STO_CUDA_ENTRY STV_DEFAULT"
triton_poi_fused_add_copy_div_mul_remainder_4:
.text.triton_poi_fused_add_copy_div_mul_remainder_4:
[----:B------:R-:W0:Y:S02]  /*0000*/  LDC R1, c[0x0][0x28] ;  /* 0x00000a00ff017b82 */ /* 0x000e240000000800 */
[----:B------:R-:W1:Y:S01]  /*0010*/  S2R R5, SR_TID.X ;  /* 0x0000000000057919 */ /* 0x000e620000002100 */
[----:B------:R-:W2:Y:S01]  /*0020*/  LDC.64 R8, c[0x0][0x218] ;  /* 0x00008600ff087b82 */ /* 0x000ea20000000a00 */
[----:B------:R-:W-:Y:S01]  /*0030*/  IMAD.MOV.U32 R12, RZ, RZ, RZ ;  /* 0x000000ffff0c7224 */ /* 0x000fe200078e00ff */
[----:B------:R-:W-:Y:S01]  /*0040*/  ULDC.64 UR4, c[0x0][0x208] ;  /* 0x0000820000047ab9 */ /* 0x000fe20000000a00 */
[----:B------:R-:W3:Y:S05]  /*0050*/  S2R R0, SR_CTAID.X ;  /* 0x0000000000007919 */ /* 0x000eea0000002500 */
[----:B------:R-:W4:Y:S08]  /*0060*/  LDC.64 R2, c[0x0][0x210] ;  /* 0x00008400ff027b82 */ /* 0x000f300000000a00 */
[----:B------:R-:W5:Y:S01]  /*0070*/  LDC.64 R10, c[0x0][0x220] ;  /* 0x00008800ff0a7b82 */ /* 0x000f620000000a00 */
[----:B-1----:R-:W-:-:S05]  /*0080*/  LOP3.LUT R5, R5, 0x7f, RZ, 0xc0, !PT ;  /* 0x0000007f05057812 */ /* 0x002fca00078ec0ff */
[----:B---3--:R-:W-:-:S04]  /*0090*/  IMAD R5, R0, 0x80, R5 ;  /* 0x0000008000057824 */ /* 0x008fc800078e0205 */
[C---:B------:R-:W-:Y:S01]  /*00a0*/  IMAD.HI R6, R5.reuse, 0x2aaaaaab, RZ ;  /* 0x2aaaaaab05067827 */ /* 0x040fe200078e02ff */
[----:B------:R-:W-:Y:S02]  /*00b0*/  SHF.R.S32.HI R0, RZ, 0x1f, R5 ;  /* 0x0000001fff007819 */ /* 0x000fe40000011405 */
[----:B------:R-:W-:Y:S02]  /*00c0*/  ISETP.GE.AND P4, PT, R5, 0xc0, PT ;  /* 0x000000c00500780c */ /* 0x000fe40003f86270 */
[----:B------:R-:W-:Y:S02]  /*00d0*/  LEA.HI R0, R0, R5, RZ, 0x4 ;  /* 0x0000000500007211 */ /* 0x000fe400078f20ff */
[----:B------:R-:W-:Y:S02]  /*00e0*/  SHF.R.U32.HI R7, RZ, 0x1f, R6 ;  /* 0x0000001fff077819 */ /* 0x000fe40000011606 */
[----:B------:R-:W-:Y:S02]  /*00f0*/  LOP3.LUT R4, R0, 0xfffffff0, RZ, 0xc0, !PT ;  /* 0xfffffff000047812 */ /* 0x000fe400078ec0ff */
[----:B------:R-:W-:-:S02]  /*0100*/  LEA.HI.SX32 R13, R6, R7, 0x1d ;  /* 0x00000007060d7211 */ /* 0x000fc400078feaff */
[----:B------:R-:W-:-:S03]  /*0110*/  IADD3 R4, R5, -R4, RZ ;  /* 0x8000000405047210 */ /* 0x000fc60007ffe0ff */
[----:B--2---:R-:W-:-:S04]  /*0120*/  IMAD.WIDE R8, R13, 0x4, R8 ;  /* 0x000000040d087825 */ /* 0x004fc800078e0208 */
[----:B------:R-:W-:Y:S01]  /*0130*/  IMAD R7, R13, 0x30, R4 ;  /* 0x000000300d077824 */ /* 0x000fe200078e0204 */
[----:B------:R-:W-:Y:S01]  /*0140*/  HFMA2.MMA R4, -RZ, RZ, 0, 0 ;  /* 0x00000000ff047435 */ /* 0x000fe200000001ff */
[----:B------:R-:W2:Y:S02]  /*0150*/  @!P4 LDG.E.EL R12, desc[UR4][R8.64] ;  /* 0x00000004080cc981 */ /* 0x000ea4000c2e1900 */
[----:B----4-:R-:W-:-:S07]  /*0160*/  IMAD.WIDE R6, R7, 0x4, R2 ;  /* 0x0000000407067825 */ /* 0x010fce00078e0202 */
[----:B------:R-:W3:Y:S01]  /*0170*/  @!P4 LDG.E.EL R4, desc[UR4][R6.64] ;  /* 0x000000040604c981 */ /* 0x000ee2000c2e1900 */
[----:B-----5:R-:W-:Y:S01]  /*0180*/  IMAD.WIDE R10, R13, 0x4, R10 ;  /* 0x000000040d0a7825 */ /* 0x020fe200078e020a */
[----:B------:R-:W-:-:S03]  /*0190*/  CS2R R14, SRZ ;  /* 0x00000000000e7805 */ /* 0x000fc6000001ff00 */
[----:B------:R-:W-:Y:S02]  /*01a0*/  IMAD.MOV.U32 R13, RZ, RZ, RZ ;  /* 0x000000ffff0d7224 */ /* 0x000fe400078e00ff */
[----:B------:R-:W-:Y:S01]  /*01b0*/  IMAD.WIDE R2, R5, 0x4, R2 ;  /* 0x0000000405027825 */ /* 0x000fe200078e0202 */
[----:B------:R1:W4:Y:S04]  /*01c0*/  @!P4 LDG.E.EL R14, desc[UR4][R10.64] ;  /* 0x000000040a0ec981 */ /* 0x000328000c2e1900 */
[----:B------:R-:W4:Y:S04]  /*01d0*/  @!P4 LDG.E.EL R13, desc[UR4][R6.64+0x40] ;  /* 0x00004004060dc981 */ /* 0x000f28000c2e1900 */
[----:B------:R5:W4:Y:S01]  /*01e0*/  @!P4 LDG.E R15, desc[UR4][R2.64] ;  /* 0x00000004020fc981 */ /* 0x000b22000c1e1900 */
[----:B------:R-:W-:Y:S01]  /*01f0*/  SHF.R.S32.HI R0, RZ, 0x4, R0 ;  /* 0x00000004ff007819 */ /* 0x000fe20000011400 */
[----:B--2---:R-:W-:-:S04]  /*0200*/  FMUL R9, R12, 255 ;  /* 0x437f00000c097820 */ /* 0x004fc80000400000 */
[----:B---3--:R-:W-:Y:S02]  /*0210*/  FFMA R12, R9, 0.0027777778450399637222, R4 ;  /* 0x3b360b61090c7823 */ /* 0x008fe40000000004 */
[----:B------:R-:W2:Y:S02]  /*0220*/  LDC.64 R8, c[0x0][0x228] ;  /* 0x00008a00ff087b82 */ /* 0x000ea40000000a00 */
[----:B------:R-:W3:Y:S01]  /*0230*/  FRND.FTZ.FLOOR R17, R12 ;  /* 0x0000000c00117307 */ /* 0x000ee20000215000 */
[----:B------:R-:W-:-:S05]  /*0240*/  IMAD.HI R4, R0, 0x55555556, RZ ;  /* 0x5555555600047827 */ /* 0x000fca00078e02ff */
[----:B-1----:R-:W-:-:S05]  /*0250*/  LEA.HI R11, R4, R4, RZ, 0x1 ;  /* 0x00000004040b7211 */ /* 0x002fca00078f08ff */
[----:B------:R-:W-:Y:S02]  /*0260*/  IMAD R11, R11, -0x3, R0 ;  /* 0xfffffffd0b0b7824 */ /* 0x000fe400078e0200 */
[----:B---3--:R-:W-:-:S03]  /*0270*/  FADD R4, R12, -R17 ;  /* 0x800000110c047221 */ /* 0x008fc60000000000 */
[C---:B------:R-:W-:Y:S02]  /*0280*/  ISETP.NE.AND P1, PT, R11.reuse, 0x1, PT ;  /* 0x000000010b00780c */ /* 0x040fe40003f25270 */
[C---:B------:R-:W-:Y:S01]  /*0290*/  FSETP.NEU.AND P0, PT, R4.reuse, RZ, PT ;  /* 0x000000ff0400720b */ /* 0x040fe20003f0d000 */
[C---:B-----5:R-:W-:Y:S01]  /*02a0*/  FADD R3, R4.reuse, 1 ;  /* 0x3f80000004037421 */ /* 0x060fe20000000000 */
[----:B------:R-:W-:Y:S02]  /*02b0*/  ISETP.GE.AND P2, PT, R4, RZ, PT ;  /* 0x000000ff0400720c */ /* 0x000fe40003f46270 */
[----:B------:R-:W-:Y:S01]  /*02c0*/  ISETP.NE.AND P3, PT, R11, RZ, PT ;  /* 0x000000ff0b00720c */ /* 0x000fe20003f65270 */
[----:B----4-:R-:W-:-:S08]  /*02d0*/  FMUL R13, R14, R13 ;  /* 0x0000000d0e0d7220 */ /* 0x010fd00000400000 */
[----:B------:R-:W-:Y:S01]  /*02e0*/  @P0 FSEL R4, R3, R4, !P2 ;  /* 0x0000000403040208 */ /* 0x000fe20005000000 */
[----:B--2---:R-:W-:-:S03]  /*02f0*/  IMAD.WIDE R2, R5, 0x4, R8 ;  /* 0x0000000405027825 */ /* 0x004fc600078e0208 */
[----:B------:R-:W-:Y:S01]  /*0300*/  @P1 FSEL R13, R4, R15, !P3 ;  /* 0x0000000f040d1208 */ /* 0x000fe20005800000 */
[----:B------:R-:W-:Y:S06]  /*0310*/  @P4 EXIT ;  /* 0x000000000000494d */ /* 0x000fec0003800000 */
[----:B------:R-:W-:Y:S01]  /*0320*/  STG.E desc[UR4][R2.64], R13 ;  /* 0x0000000d02007986 */ /* 0x000fe2000c101904 */
[----:B------:R-:W-:Y:S05]  /*0330*/  EXIT ;  /* 0x000000000000794d */ /* 0x000fea0003800000 */
.L_x_0:
[----:B------:R-:W-:-:S00]  /*0340*/  BRA `(.L_x_0) ;  /* 0xfffffffc00fc7947 */ /* 0x000fc0000383ffff */
[----:B------:R-:W-:-:S00]  /*0350*/  NOP ;  /* 0x0000000000007918 */ /* 0x000fc00000000000 */
        /* <DEDUP_REMOVED lines=10> */
.L_x_1:


//--------------------- .nv.global.init           --------------------------
	.section	.nv.global.init,"aw",@progbits
.nv.global.init:
	.type		_$_str,@object
	.size		_$_str,(.L_0 - _$_str)
_$_str:
        /*0000*/ 	.byte	0x5f, 0x5f, 0x43, 0x55, 0x44, 0x41, 0x5f, 0x46, 0x54, 0x5a, 0x00
.L_0:


//--------------------- .nv.constant0.triton_poi_fused_add_copy_div_mul_remainder_4 --------------------------
	.section	.nv.constant0.triton_poi_fused_add_copy_div_mul_remainder_4,"a",@progbits
	.sectionflags	@""
	.align	4
.nv.constant0.triton_poi_fused_add_copy_div_mul_remainder_4:
	.zero		564
